	.headerflags	@"EF_CUDA_TEXMODE_UNIFIED EF_CUDA_64BIT_ADDRESS EF_CUDA_ACCELERATORS EF_CUDA_SM90 EF_CUDA_VIRTUAL_SM(EF_CUDA_SM90)"
	.elftype	@"ET_EXEC"


//--------------------- .nv.info                  --------------------------
	.section	.nv.info,"",@"SHT_CUDA_INFO"
	.align	4


	//----- nvinfo : EIATTR_REGCOUNT
	.align		4
        /*0000*/ 	.byte	0x04, 0x2f
        /*0002*/ 	.short	(.L_5 - .L_4)
	.align		4
.L_4:
        /*0004*/ 	.word	index@(triton_red_fused__to_copy_add_embedding_mean_mul_pow_rsqrt_0)
        /*0008*/ 	.word	0x0000001c


	//----- nvinfo : EIATTR_MIN_STACK_SIZE
	.align		4
.L_5:
        /*000c*/ 	.byte	0x04, 0x12
        /*000e*/ 	.short	(.L_7 - .L_6)
	.align		4
.L_6:
        /*0010*/ 	.word	index@(triton_red_fused__to_copy_add_embedding_mean_mul_pow_rsqrt_0)
        /*0014*/ 	.word	0x00000000


	//----- nvinfo : EIATTR_FRAME_SIZE
	.align		4
.L_7:
        /*0018*/ 	.byte	0x04, 0x11
        /*001a*/ 	.short	(.L_9 - .L_8)
	.align		4
.L_8:
        /*001c*/ 	.word	index@(triton_red_fused__to_copy_add_embedding_mean_mul_pow_rsqrt_0)
        /*0020*/ 	.word	0x00000000


	//----- nvinfo : EIATTR_MIN_STACK_SIZE
	.align		4
.L_9:
        /*0024*/ 	.byte	0x04, 0x12
        /*0026*/ 	.short	(.L_11 - .L_10)
	.align		4
.L_10:
        /*0028*/ 	.word	index@(triton_red_fused__to_copy_add_embedding_mean_mul_pow_rsqrt_0)
        /*002c*/ 	.word	0x00000000
.L_11:


//--------------------- .nv.info.triton_red_fused__to_copy_add_embedding_mean_mul_pow_rsqrt_0 --------------------------
	.section	.nv.info.triton_red_fused__to_copy_add_embedding_mean_mul_pow_rsqrt_0,"",@"SHT_CUDA_INFO"
	.sectionflags	@""
	.align	4


	//----- nvinfo : EIATTR_CUDA_API_VERSION
	.align		4
        /*0000*/ 	.byte	0x04, 0x37
        /*0002*/ 	.short	(.L_13 - .L_12)
.L_12:
        /*0004*/ 	.word	0x0000007c


	//----- nvinfo : EIATTR_KPARAM_INFO
	.align		4
.L_13:
        /*0008*/ 	.byte	0x04, 0x17
        /*000a*/ 	.short	(.L_15 - .L_14)
.L_14:
        /*000c*/ 	.word	0x00000000
        /*0010*/ 	.short	0x0008
        /*0012*/ 	.short	0x0038
        /*0014*/ 	.byte	0x00, 0xf4, 0x21, 0x00


	//----- nvinfo : EIATTR_KPARAM_INFO
	.align		4
.L_15:
        /*0018*/ 	.byte	0x04, 0x17
        /*001a*/ 	.short	(.L_17 - .L_16)
.L_16:
        /*001c*/ 	.word	0x00000000
        /*0020*/ 	.short	0x0007
        /*0022*/ 	.short	0x0034
        /*0024*/ 	.byte	0x00, 0xf0, 0x11, 0x00


	//----- nvinfo : EIATTR_KPARAM_INFO
	.align		4
.L_17:
        /*0028*/ 	.byte	0x04, 0x17
        /*002a*/ 	.short	(.L_19 - .L_18)
.L_18:
        /*002c*/ 	.word	0x00000000
        /*0030*/ 	.short	0x0006
        /*0032*/ 	.short	0x0030
        /*0034*/ 	.byte	0x00, 0xf0, 0x11, 0x00


	//----- nvinfo : EIATTR_KPARAM_INFO
	.align		4
.L_19:
        /*0038*/ 	.byte	0x04, 0x17
        /*003a*/ 	.short	(.L_21 - .L_20)
.L_20:
        /*003c*/ 	.word	0x00000000
        /*0040*/ 	.short	0x0005
        /*0042*/ 	.short	0x0028
        /*0044*/ 	.byte	0x00, 0xf4, 0x21, 0x00


	//----- nvinfo : EIATTR_KPARAM_INFO
	.align		4
.L_21:
        /*0048*/ 	.byte	0x04, 0x17
        /*004a*/ 	.short	(.L_23 - .L_22)
.L_22:
        /*004c*/ 	.word	0x00000000
        /*0050*/ 	.short	0x0004
        /*0052*/ 	.short	0x0020
        /*0054*/ 	.byte	0x00, 0xf4, 0x21, 0x00


	//----- nvinfo : EIATTR_KPARAM_INFO
	.align		4
.L_23:
        /*0058*/ 	.byte	0x04, 0x17
        /*005a*/ 	.short	(.L_25 - .L_24)
.L_24:
        /*005c*/ 	.word	0x00000000
        /*0060*/ 	.short	0x0003
        /*0062*/ 	.short	0x0018
        /*0064*/ 	.byte	0x00, 0xf4, 0x21, 0x00


	//----- nvinfo : EIATTR_KPARAM_INFO
	.align		4
.L_25:
        /*0068*/ 	.byte	0x04, 0x17
        /*006a*/ 	.short	(.L_27 - .L_26)
.L_26:
        /*006c*/ 	.word	0x00000000
        /*0070*/ 	.short	0x0002
        /*0072*/ 	.short	0x0010
        /*0074*/ 	.byte	0x00, 0xf4, 0x21, 0x00


	//----- nvinfo : EIATTR_KPARAM_INFO
	.align		4
.L_27:
        /*0078*/ 	.byte	0x04, 0x17
        /*007a*/ 	.short	(.L_29 - .L_28)
.L_28:
        /*007c*/ 	.word	0x00000000
        /*0080*/ 	.short	0x0001
        /*0082*/ 	.short	0x0008
        /*0084*/ 	.byte	0x00, 0xf4, 0x21, 0x00


	//----- nvinfo : EIATTR_KPARAM_INFO
	.align		4
.L_29:
        /*0088*/ 	.byte	0x04, 0x17
        /*008a*/ 	.short	(.L_31 - .L_30)
.L_30:
        /*008c*/ 	.word	0x00000000
        /*0090*/ 	.short	0x0000
        /*0092*/ 	.short	0x0000
        /*0094*/ 	.byte	0x00, 0xf4, 0x21, 0x00


	//----- nvinfo : EIATTR_SPARSE_MMA_MASK
	.align		4
.L_31:
        /*0098*/ 	.byte	0x03, 0x50
        /*009a*/ 	.short	0x0000


	//----- nvinfo : EIATTR_MAXREG_COUNT
	.align		4
        /*009c*/ 	.byte	0x03, 0x1b
        /*009e*/ 	.short	0x00ff


	//----- nvinfo : EIATTR_EXTERNS
	.align		4
        /*00a0*/ 	.byte	0x04, 0x0f
        /*00a2*/ 	.short	(.L_33 - .L_32)


	//   ....[0]....
	.align		4
.L_32:
        /*00a4*/ 	.word	index@(__assertfail)


	//----- nvinfo : EIATTR_COOP_GROUP_MASK_REGIDS
	.align		4
.L_33:
        /*00a8*/ 	.byte	0x04, 0x29
        /*00aa*/ 	.short	(.L_35 - .L_34)


	//   ....[0]....
.L_34:
        /*00ac*/ 	.word	0xffffffff


	//----- nvinfo : EIATTR_COOP_GROUP_INSTR_OFFSETS
	.align		4
.L_35:
        /*00b0*/ 	.byte	0x04, 0x28
        /*00b2*/ 	.short	(.L_37 - .L_36)


	//   ....[0]....
.L_36:
        /*00b4*/ 	.word	0x00000810


	//----- nvinfo : EIATTR_SYSCALL_OFFSETS
	.align		4
.L_37:
        /*00b8*/ 	.byte	0x04, 0x46
        /*00ba*/ 	.short	(.L_39 - .L_38)


	//   ....[0]....
.L_38:
        /*00bc*/ 	.word	0x00000c80


	//----- nvinfo : EIATTR_EXIT_INSTR_OFFSETS
	.align		4
.L_39:
        /*00c0*/ 	.byte	0x04, 0x1c
        /*00c2*/ 	.short	(.L_41 - .L_40)


	//   ....[0]....
.L_40:
        /*00c4*/ 	.word	0x00000b80


	//----- nvinfo : EIATTR_REQNTID
	.align		4
.L_41:
        /*00c8*/ 	.byte	0x04, 0x10
        /*00ca*/ 	.short	(.L_43 - .L_42)
.L_42:
        /*00cc*/ 	.word	0x00000080
        /*00d0*/ 	.word	0x00000001
        /*00d4*/ 	.word	0x00000001


	//----- nvinfo : EIATTR_CRS_STACK_SIZE
	.align		4
.L_43:
        /*00d8*/ 	.byte	0x04, 0x1e
        /*00da*/ 	.short	(.L_45 - .L_44)
.L_44:
        /*00dc*/ 	.word	0x00000000


	//----- nvinfo : EIATTR_CBANK_PARAM_SIZE
	.align		4
.L_45:
        /*00e0*/ 	.byte	0x03, 0x19
        /*00e2*/ 	.short	0x0040


	//----- nvinfo : EIATTR_PARAM_CBANK
	.align		4
        /*00e4*/ 	.byte	0x04, 0x0a
        /*00e6*/ 	.short	(.L_47 - .L_46)
	.align		4
.L_46:
        /*00e8*/ 	.word	index@(.nv.constant0.triton_red_fused__to_copy_add_embedding_mean_mul_pow_rsqrt_0)
        /*00ec*/ 	.short	0x0210
        /*00ee*/ 	.short	0x0040


	//----- nvinfo : EIATTR_SW_WAR
	.align		4
.L_47:
        /*00f0*/ 	.byte	0x04, 0x36
        /*00f2*/ 	.short	(.L_49 - .L_48)
.L_48:
        /*00f4*/ 	.word	0x00000008
.L_49:


//--------------------- .nv.callgraph             --------------------------
	.section	.nv.callgraph,"",@"SHT_CUDA_CALLGRAPH"
	.align	4
	.sectionentsize	8
	.align		4
        /*0000*/ 	.word	0x00000000
	.align		4
        /*0004*/ 	.word	0xffffffff
	.align		4
        /*0008*/ 	.word	index@(triton_red_fused__to_copy_add_embedding_mean_mul_pow_rsqrt_0)
	.align		4
        /*000c*/ 	.word	index@(__assertfail)
	.align		4
        /*0010*/ 	.word	0x00000000
	.align		4
        /*0014*/ 	.word	0xfffffffe
	.align		4
        /*0018*/ 	.word	0x00000000
	.align		4
        /*001c*/ 	.word	0xfffffffd
	.align		4
        /*0020*/ 	.word	0x00000000
	.align		4
        /*0024*/ 	.word	0xfffffffc


//--------------------- .nv.constant4             --------------------------
	.section	.nv.constant4,"a",@progbits
	.align	8
	.align		8
.nv.constant4:
        /*0000*/ 	.dword	__assertfail
	.align		8
        /*0008*/ 	.dword	assertFunc_0
	.align		8
        /*0010*/ 	.dword	assertFile_0
	.align		8
        /*0018*/ 	.dword	assertMessage_0
	.align		8
        /*0020*/ 	.dword	_$_str


//--------------------- .text.triton_red_fused__to_copy_add_embedding_mean_mul_pow_rsqrt_0 --------------------------
	.section	.text.triton_red_fused__to_copy_add_embedding_mean_mul_pow_rsqrt_0,"ax",@progbits
	.sectionflags	@"SHF_BARRIERS=1"
	.align	128
        .global         triton_red_fused__to_copy_add_embedding_mean_mul_pow_rsqrt_0
        .type           triton_red_fused__to_copy_add_embedding_mean_mul_pow_rsqrt_0,@function
        .size           triton_red_fused__to_copy_add_embedding_mean_mul_pow_rsqrt_0,(.L_x_5 - triton_red_fused__to_copy_add_embedding_mean_mul_pow_rsqrt_0)
        .other          triton_red_fused__to_copy_add_embedding_mean_mul_pow_rsqrt_0,@"STO_CUDA_ENTRY STV_DEFAULT"
triton_red_fused__to_copy_add_embedding_mean_mul_pow_rsqrt_0:
.text.triton_red_fused__to_copy_add_embedding_mean_mul_pow_rsqrt_0:
[----:B------:R-:W0:Y:S02]  /*0000*/  LDC R1, c[0x0][0x28] ;  /* 0x00000a00ff017b82 */ /* 0x000e240000000800 */
[----:B------:R-:W1:Y:S01]  /*0010*/  S2R R0, SR_TID.X ;  /* 0x0000000000007919 */ /* 0x000e620000002100 */
[----:B------:R-:W2:Y:S01]  /*0020*/  LDC.64 R6, c[0x0][0x218] ;  /* 0x00008600ff067b82 */ /* 0x000ea20000000a00 */
[----:B------:R-:W-:Y:S01]  /*0030*/  ULDC UR4, c[0x0][0x240] ;  /* 0x0000900000047ab9 */ /* 0x000fe20000000800 */
[----:B------:R-:W-:Y:S01]  /*0040*/  CS2R R12, SRZ ;  /* 0x00000000000c7805 */ /* 0x000fe2000001ff00 */
[----:B------:R-:W3:Y:S01]  /*0050*/  S2R R3, SR_CTAID.X ;  /* 0x0000000000037919 */ /* 0x000ee20000002500 */
[----:B------:R-:W-:Y:S01]  /*0060*/  CS2R R10, SRZ ;  /* 0x00000000000a7805 */ /* 0x000fe2000001ff00 */
[----:B------:R-:W-:Y:S01]  /*0070*/  ULDC.64 UR6, c[0x0][0x208] ;  /* 0x0000820000067ab9 */ /* 0x000fe20000000a00 */
[----:B-1----:R-:W-:Y:S01]  /*0080*/  SHF.R.U32.HI R2, RZ, 0x3, R0 ;  /* 0x00000003ff027819 */ /* 0x002fe20000011600 */
[----:B---3--:R-:W-:-:S03]  /*0090*/  IMAD.SHL.U32 R3, R3, 0x40, RZ ;  /* 0x0000004003037824 */ /* 0x008fc600078e00ff */
[----:B------:R-:W-:-:S04]  /*00a0*/  SGXT.U32 R2, R2, 0x4 ;  /* 0x000000040202781a */ /* 0x000fc80000000000 */
[----:B------:R-:W-:-:S04]  /*00b0*/  LOP3.LUT R19, R2, R3, RZ, 0xfc, !PT ;  /* 0x0000000302137212 */ /* 0x000fc800078efcff */
[C---:B------:R-:W-:Y:S01]  /*00c0*/  LOP3.LUT R18, R19.reuse, 0x10, RZ, 0xfc, !PT ;  /* 0x0000001013127812 */ /* 0x040fe200078efcff */
[C---:B--2---:R-:W-:Y:S01]  /*00d0*/  IMAD.WIDE R20, R19.reuse, 0x8, R6 ;  /* 0x0000000813147825 */ /* 0x044fe200078e0206 */
[C---:B------:R-:W-:Y:S02]  /*00e0*/  ISETP.GE.AND P0, PT, R19.reuse, UR4, PT ;  /* 0x0000000413007c0c */ /* 0x040fe4000bf06270 */
[----:B------:R-:W-:Y:S02]  /*00f0*/  ISETP.GE.AND P1, PT, R18, UR4, PT ;  /* 0x0000000412007c0c */ /* 0x000fe4000bf26270 */
[C---:B------:R-:W-:Y:S02]  /*0100*/  LOP3.LUT R4, R19.reuse, 0x20, RZ, 0xfc, !PT ;  /* 0x0000002013047812 */ /* 0x040fe400078efcff */
[----:B------:R-:W-:-:S07]  /*0110*/  LOP3.LUT R2, R19, 0x30, RZ, 0xfc, !PT ;  /* 0x0000003013027812 */ /* 0x000fce00078efcff */
[----:B------:R-:W2:Y:S01]  /*0120*/  @!P0 LDG.E.EL.64 R12, desc[UR6][R20.64] ;  /* 0x00000006140c8981 */ /* 0x000ea2000c2e1b00 */
[----:B------:R-:W-:-:S03]  /*0130*/  ISETP.GE.AND P0, PT, R4, UR4, PT ;  /* 0x0000000404007c0c */ /* 0x000fc6000bf06270 */
[----:B------:R-:W3:Y:S01]  /*0140*/  @!P1 LDG.E.EL.64 R10, desc[UR6][R20.64+0x80] ;  /* 0x00008006140a9981 */ /* 0x000ee2000c2e1b00 */
[----:B------:R-:W-:Y:S02]  /*0150*/  ISETP.GE.AND P1, PT, R2, UR4, PT ;  /* 0x0000000402007c0c */ /* 0x000fe4000bf26270 */
[----:B------:R-:W-:Y:S02]  /*0160*/  CS2R R14, SRZ ;  /* 0x00000000000e7805 */ /* 0x000fe4000001ff00 */
[----:B------:R-:W-:-:S05]  /*0170*/  CS2R R16, SRZ ;  /* 0x0000000000107805 */ /* 0x000fca000001ff00 */
[----:B------:R-:W4:Y:S04]  /*0180*/  @!P0 LDG.E.EL.64 R14, desc[UR6][R20.64+0x100] ;  /* 0x00010006140e8981 */ /* 0x000f28000c2e1b00 */
[----:B------:R1:W4:Y:S01]  /*0190*/  @!P1 LDG.E.EL.64 R16, desc[UR6][R20.64+0x180] ;  /* 0x0001800614109981 */ /* 0x000322000c2e1b00 */
[----:B------:R-:W-:Y:S02]  /*01a0*/  SHF.R.U32.HI R2, RZ, 0x1, R0 ;  /* 0x00000001ff027819 */ /* 0x000fe40000011600 */
[----:B------:R-:W-:Y:S02]  /*01b0*/  CS2R R4, SRZ ;  /* 0x0000000000047805 */ /* 0x000fe4000001ff00 */
[----:B------:R-:W-:-:S04]  /*01c0*/  SGXT.U32 R2, R2, 0x6 ;  /* 0x000000060202781a */ /* 0x000fc80000000000 */
[----:B------:R-:W-:-:S04]  /*01d0*/  LOP3.LUT R9, R2, R3, RZ, 0xfc, !PT ;  /* 0x0000000302097212 */ /* 0x000fc800078efcff */
[C---:B------:R-:W-:Y:S01]  /*01e0*/  ISETP.GE.AND P4, PT, R9.reuse, UR4, PT ;  /* 0x0000000409007c0c */ /* 0x040fe2000bf86270 */
[----:B------:R-:W-:-:S12]  /*01f0*/  IMAD.WIDE R6, R9, 0x8, R6 ;  /* 0x0000000809067825 */ /* 0x000fd800078e0206 */
[----:B------:R4:W5:Y:S01]  /*0200*/  @!P4 LDG.E.EL.64 R4, desc[UR6][R6.64] ;  /* 0x000000060604c981 */ /* 0x000962000c2e1b00 */
[----:B--2---:R-:W-:Y:S02]  /*0210*/  IADD3 R23, P3, R12, 0x1f500, RZ ;  /* 0x0001f5000c177810 */ /* 0x004fe40007f7e0ff */
[----:B------:R-:W-:Y:S02]  /*0220*/  ISETP.GE.AND P0, PT, R13, RZ, PT ;  /* 0x000000ff0d00720c */ /* 0x000fe40003f06270 */
[----:B---3--:R-:W-:Y:S01]  /*0230*/  IADD3 R25, P2, R10, 0x1f500, RZ ;  /* 0x0001f5000a197810 */ /* 0x008fe20007f5e0ff */
[----:B-1----:R-:W-:Y:S01]  /*0240*/  IMAD.X R21, RZ, RZ, R13, P3 ;  /* 0x000000ffff157224 */ /* 0x002fe200018e060d */
[----:B------:R-:W-:Y:S02]  /*0250*/  ISETP.GE.AND P1, PT, R11, RZ, PT ;  /* 0x000000ff0b00720c */ /* 0x000fe40003f26270 */
[----:B------:R-:W-:Y:S01]  /*0260*/  SEL R8, R23, R12, !P0 ;  /* 0x0000000c17087207 */ /* 0x000fe20004000000 */
[----:B------:R-:W-:Y:S01]  /*0270*/  IMAD.X R23, RZ, RZ, R11, P2 ;  /* 0x000000ffff177224 */ /* 0x000fe200010e060b */
[----:B------:R-:W-:-:S02]  /*0280*/  SEL R2, R25, R10, !P1 ;  /* 0x0000000a19027207 */ /* 0x000fc40004800000 */
[----:B------:R-:W-:Y:S02]  /*0290*/  SEL R12, R21, R13, !P0 ;  /* 0x0000000d150c7207 */ /* 0x000fe40004000000 */
[----:B----4-:R-:W-:Y:S02]  /*02a0*/  IADD3 R7, P6, R14, 0x1f500, RZ ;  /* 0x0001f5000e077810 */ /* 0x010fe40007fde0ff */
[----:B------:R-:W-:Y:S02]  /*02b0*/  ISETP.GE.AND P3, PT, R15, RZ, PT ;  /* 0x000000ff0f00720c */ /* 0x000fe40003f66270 */
[----:B------:R-:W-:Y:S02]  /*02c0*/  IADD3 R13, P5, R16, 0x1f500, RZ ;  /* 0x0001f500100d7810 */ /* 0x000fe40007fbe0ff */
[----:B------:R-:W-:Y:S02]  /*02d0*/  ISETP.GT.U32.AND P0, PT, R8, 0x1f4ff, PT ;  /* 0x0001f4ff0800780c */ /* 0x000fe40003f04070 */
[----:B------:R-:W-:Y:S01]  /*02e0*/  SEL R10, R23, R11, !P1 ;  /* 0x0000000b170a7207 */ /* 0x000fe20004800000 */
[----:B------:R-:W-:Y:S01]  /*02f0*/  IMAD.X R11, RZ, RZ, R15, P6 ;  /* 0x000000ffff0b7224 */ /* 0x000fe200030e060f */
[----:B------:R-:W-:-:S02]  /*0300*/  ISETP.GT.U32.AND P2, PT, R2, 0x1f4ff, PT ;  /* 0x0001f4ff0200780c */ /* 0x000fc40003f44070 */
[----:B------:R-:W-:Y:S02]  /*0310*/  ISETP.GE.AND P1, PT, R17, RZ, PT ;  /* 0x000000ff1100720c */ /* 0x000fe40003f26270 */
[----:B------:R-:W-:Y:S01]  /*0320*/  SEL R6, R7, R14, !P3 ;  /* 0x0000000e07067207 */ /* 0x000fe20005800000 */
[----:B------:R-:W-:Y:S01]  /*0330*/  IMAD.X R7, RZ, RZ, R17, P5 ;  /* 0x000000ffff077224 */ /* 0x000fe200028e0611 */
[----:B------:R-:W-:Y:S02]  /*0340*/  ISETP.GT.U32.AND.EX P0, PT, R12, RZ, PT, P0 ;  /* 0x000000ff0c00720c */ /* 0x000fe40003f04100 */
[----:B------:R-:W-:Y:S02]  /*0350*/  ISETP.GT.U32.AND.EX P2, PT, R10, RZ, PT, P2 ;  /* 0x000000ff0a00720c */ /* 0x000fe40003f44120 */
[----:B------:R-:W-:Y:S02]  /*0360*/  SEL R2, R13, R16, !P1 ;  /* 0x000000100d027207 */ /* 0x000fe40004800000 */
[----:B------:R-:W-:-:S02]  /*0370*/  SEL R14, R11, R15, !P3 ;  /* 0x0000000f0b0e7207 */ /* 0x000fc40005800000 */
[----:B------:R-:W-:Y:S02]  /*0380*/  ISETP.GT.U32.AND P3, PT, R6, 0x1f4ff, PT ;  /* 0x0001f4ff0600780c */ /* 0x000fe40003f64070 */
[----:B------:R-:W-:Y:S02]  /*0390*/  ISETP.LT.AND P2, PT, R18, UR4, P2 ;  /* 0x0000000412007c0c */ /* 0x000fe40009741270 */
[----:B------:R-:W-:Y:S02]  /*03a0*/  ISETP.LT.AND P0, PT, R19, UR4, P0 ;  /* 0x0000000413007c0c */ /* 0x000fe40008701270 */
[----:B------:R-:W-:Y:S02]  /*03b0*/  SEL R16, R7, R17, !P1 ;  /* 0x0000001107107207 */ /* 0x000fe40004800000 */
[----:B------:R-:W-:Y:S02]  /*03c0*/  ISETP.GT.U32.AND P1, PT, R2, 0x1f4ff, PT ;  /* 0x0001f4ff0200780c */ /* 0x000fe40003f24070 */
[----:B------:R-:W-:-:S02]  /*03d0*/  ISETP.GT.U32.AND.EX P3, PT, R14, RZ, PT, P3 ;  /* 0x000000ff0e00720c */ /* 0x000fc40003f64130 */
[C---:B------:R-:W-:Y:S02]  /*03e0*/  LOP3.LUT R6, R19.reuse, 0x20, RZ, 0xfc, !PT ;  /* 0x0000002013067812 */ /* 0x040fe400078efcff */
[----:B------:R-:W-:Y:S02]  /*03f0*/  SEL R2, RZ, 0x1, !P0 ;  /* 0x00000001ff027807 */ /* 0x000fe40004000000 */
[----:B------:R-:W-:Y:S02]  /*0400*/  SEL R7, RZ, 0x1fffe, !P2 ;  /* 0x0001fffeff077807 */ /* 0x000fe40005000000 */
[----:B------:R-:W-:Y:S02]  /*0410*/  ISETP.GT.U32.AND.EX P1, PT, R16, RZ, PT, P1 ;  /* 0x000000ff1000720c */ /* 0x000fe40003f24110 */
[----:B------:R-:W-:Y:S02]  /*0420*/  LOP3.LUT R19, R19, 0x30, RZ, 0xfc, !PT ;  /* 0x0000003013137812 */ /* 0x000fe400078efcff */
[----:B------:R-:W-:Y:S01]  /*0430*/  ISETP.LT.AND P3, PT, R6, UR4, P3 ;  /* 0x0000000406007c0c */ /* 0x000fe20009f61270 */
[----:B------:R-:W-:Y:S01]  /*0440*/  IMAD.IADD R6, R2, 0x1, R7 ;  /* 0x0000000102067824 */ /* 0x000fe200078e0207 */
[----:B------:R-:W-:Y:S01]  /*0450*/  ISETP.LT.AND P1, PT, R19, UR4, P1 ;  /* 0x0000000413007c0c */ /* 0x000fe20008f21270 */
[----:B------:R-:W-:Y:S01]  /*0460*/  ULDC.64 UR4, c[0x0][0x220] ;  /* 0x0000880000047ab9 */ /* 0x000fe20000000a00 */
[----:B------:R-:W-:-:S02]  /*0470*/  SEL R2, RZ, 0x4, !P3 ;  /* 0x00000004ff027807 */ /* 0x000fc40005800000 */
[----:B------:R-:W-:Y:S02]  /*0480*/  SEL R7, RZ, 0x7fff8, !P1 ;  /* 0x0007fff8ff077807 */ /* 0x000fe40004800000 */
[----:B------:R-:W-:-:S04]  /*0490*/  LOP3.LUT R6, R6, 0x3, RZ, 0xc0, !PT ;  /* 0x0000000306067812 */ /* 0x000fc800078ec0ff */
[----:B------:R-:W-:-:S04]  /*04a0*/  IADD3 R2, R6, R7, R2 ;  /* 0x0000000706027210 */ /* 0x000fc80007ffe002 */
[----:B------:R-:W-:-:S13]  /*04b0*/  LOP3.LUT P0, RZ, R2, 0xf, RZ, 0xc0, !PT ;  /* 0x0000000f02ff7812 */ /* 0x000fda000780c0ff */
[----:B------:R-:W-:Y:S05]  /*04c0*/  @P0 BRA `(.L_x_0) ;  /* 0x0000000400b00947 */ /* 0x000fea0003800000 */
[----:B------:R-:W1:Y:S01]  /*04d0*/  LDC.64 R6, c[0x0][0x230] ;  /* 0x00008c00ff067b82 */ /* 0x000e620000000a00 */
[----:B-----5:R-:W-:Y:S01]  /*04e0*/  IMAD.SHL.U32 R11, R4, 0x1000, RZ ;  /* 0x00001000040b7824 */ /* 0x020fe200078e00ff */
[----:B------:R-:W-:Y:S01]  /*04f0*/  ISETP.GE.AND P0, PT, R5, RZ, PT ;  /* 0x000000ff0500720c */ /* 0x000fe20003f06270 */
[----:B------:R-:W-:Y:S01]  /*0500*/  IMAD.SHL.U32 R2, R0, 0x4, RZ ;  /* 0x0000000400027824 */ /* 0x000fe200078e00ff */
[----:B------:R-:W-:Y:S02]  /*0510*/  SHF.L.U64.HI R13, R4, 0xc, R5 ;  /* 0x0000000c040d7819 */ /* 0x000fe40000010205 */
[----:B------:R-:W-:Y:S02]  /*0520*/  CS2R R14, SRZ ;  /* 0x00000000000e7805 */ /* 0x000fe4000001ff00 */
[----:B------:R-:W-:Y:S02]  /*0530*/  IADD3 R8, P1, R11, 0x1f500000, RZ ;  /* 0x1f5000000b087810 */ /* 0x000fe40007f3e0ff */
[----:B------:R-:W-:-:S02]  /*0540*/  CS2R R22, SRZ ;  /* 0x0000000000167805 */ /* 0x000fc4000001ff00 */
[----:B------:R-:W-:Y:S02]  /*0550*/  LOP3.LUT R4, R2, 0x4, RZ, 0xc0, !PT ;  /* 0x0000000402047812 */ /* 0x000fe400078ec0ff */
[----:B------:R-:W-:Y:S02]  /*0560*/  CS2R R16, SRZ ;  /* 0x0000000000107805 */ /* 0x000fe4000001ff00 */
[----:B------:R-:W-:Y:S01]  /*0570*/  SEL R5, R8, R11, !P0 ;  /* 0x0000000b08057207 */ /* 0x000fe20004000000 */
[----:B------:R-:W-:Y:S01]  /*0580*/  IMAD.X R8, RZ, RZ, R13, P1 ;  /* 0x000000ffff087224 */ /* 0x000fe200008e060d */
[----:B------:R-:W-:Y:S01]  /*0590*/  LOP3.LUT R3, R3, 0x3f, R0, 0xf8, !PT ;  /* 0x0000003f03037812 */ /* 0x000fe200078ef800 */
[----:B------:R-:W-:Y:S01]  /*05a0*/  IMAD R2, R9, 0x1000, R4 ;  /* 0x0000100009027824 */ /* 0x000fe200078e0204 */
[----:B------:R-:W-:Y:S02]  /*05b0*/  LOP3.LUT R9, R5, R4, RZ, 0xfc, !PT ;  /* 0x0000000405097212 */ /* 0x000fe400078efcff */
[----:B------:R-:W-:-:S02]  /*05c0*/  SEL R24, R8, R13, !P0 ;  /* 0x0000000d08187207 */ /* 0x000fc40004000000 */
[----:B------:R-:W-:-:S07]  /*05d0*/  LOP3.LUT R8, R0, 0x3f, RZ, 0xc0, !PT ;  /* 0x0000003f00087812 */ /* 0x000fce00078ec0ff */
.L_x_1:
[----:B------:R-:W-:Y:S05]  /*05e0*/  WARPSYNC.ALL ;  /* 0x0000000000007948 */ /* 0x000fea0003800000 */
[----:B------:R-:W-:Y:S01]  /*05f0*/  BAR.SYNC.DEFER_BLOCKING 0x0 ;  /* 0x0000000000007b1d */ /* 0x000fe20000010000 */
[----:B-1----:R-:W-:Y:S02]  /*0600*/  LOP3.LUT R5, R9, R22, RZ, 0xfc, !PT ;  /* 0x0000001609057212 */ /* 0x002fe400078efcff */
[----:B------:R-:W-:Y:S02]  /*0610*/  LOP3.LUT R12, R24, R23, RZ, 0xfc, !PT ;  /* 0x00000017180c7212 */ /* 0x000fe400078efcff */
[----:B------:R-:W-:-:S04]  /*0620*/  LEA R10, P0, R5, UR4, 0x1 ;  /* 0x00000004050a7c11 */ /* 0x000fc8000f8008ff */
[----:B------:R-:W-:Y:S02]  /*0630*/  LEA.HI.X R11, R5, UR5, R12, 0x1, P0 ;  /* 0x00000005050b7c11 */ /* 0x000fe400080f0c0c */
[----:B------:R-:W-:-:S06]  /*0640*/  CS2R R4, SRZ ;  /* 0x0000000000047805 */ /* 0x000fcc000001ff00 */
[----:B------:R-:W2:Y:S01]  /*0650*/  @!P4 LDG.E.EF.64 R4, desc[UR6][R10.64] ;  /* 0x000000060a04c981 */ /* 0x000ea2000c0e1b00 */
[----:B------:R-:W-:Y:S02]  /*0660*/  LOP3.LUT R13, R2, R22, RZ, 0xfc, !PT ;  /* 0x00000016020d7212 */ /* 0x000fe400078efcff */
[----:B------:R-:W-:-:S03]  /*0670*/  IADD3 R22, P0, R22, 0x8, RZ ;  /* 0x0000000816167810 */ /* 0x000fc60007f1e0ff */
[----:B------:R-:W-:-:S04]  /*0680*/  IMAD.WIDE R12, R13, 0x2, R6 ;  /* 0x000000020d0c7825 */ /* 0x000fc800078e0206 */
[----:B------:R-:W-:Y:S01]  /*0690*/  IMAD.X R23, RZ, RZ, R23, P0 ;  /* 0x000000ffff177224 */ /* 0x000fe200000e0617 */
[----:B------:R-:W-:-:S04]  /*06a0*/  ISETP.GE.U32.AND P0, PT, R22, 0x1000, PT ;  /* 0x000010001600780c */ /* 0x000fc80003f06070 */
[----:B------:R-:W-:Y:S01]  /*06b0*/  ISETP.GE.U32.AND.EX P0, PT, R23, RZ, PT, P0 ;  /* 0x000000ff1700720c */ /* 0x000fe20003f06100 */
[----:B--2---:R1:W-:Y:S01]  /*06c0*/  @!P4 STG.E.64 desc[UR6][R12.64], R4 ;  /* 0x000000040c00c986 */ /* 0x0043e2000c101b06 */
[----:B------:R-:W-:Y:S02]  /*06d0*/  HADD2.F32 R19, -RZ, R4.H0_H0 ;  /* 0x20000004ff137230 */ /* 0x000fe40000004100 */
[----:B------:R-:W-:Y:S02]  /*06e0*/  HADD2.F32 R18, -RZ, R4.H1_H1 ;  /* 0x30000004ff127230 */ /* 0x000fe40000004100 */
[----:B------:R-:W-:Y:S02]  /*06f0*/  HADD2.F32 R21, -RZ, R5.H0_H0 ;  /* 0x20000005ff157230 */ /* 0x000fe40000004100 */
[----:B------:R-:W-:Y:S01]  /*0700*/  @!P4 FFMA R14, R19, R19, R14 ;  /* 0x00000013130ec223 */ /* 0x000fe2000000000e */
[----:B------:R-:W-:Y:S02]  /*0710*/  HADD2.F32 R20, -RZ, R5.H1_H1 ;  /* 0x30000005ff147230 */ /* 0x000fe40000004100 */
[----:B------:R-:W-:Y:S01]  /*0720*/  @!P4 FFMA R15, R18, R18, R15 ;  /* 0x00000012120fc223 */ /* 0x000fe2000000000f */
[----:B------:R-:W-:-:S02]  /*0730*/  @!P4 FFMA R16, R21, R21, R16 ;  /* 0x000000151510c223 */ /* 0x000fc40000000010 */
[----:B------:R-:W-:Y:S01]  /*0740*/  @!P4 FFMA R17, R20, R20, R17 ;  /* 0x000000141411c223 */ /* 0x000fe20000000011 */
[----:B------:R-:W-:Y:S06]  /*0750*/  @!P0 BRA `(.L_x_1) ;  /* 0xfffffffc00a08947 */ /* 0x000fec000383ffff */
[----:B------:R-:W-:Y:S01]  /*0760*/  FADD R15, R14, R15 ;  /* 0x0000000f0e0f7221 */ /* 0x000fe20000000000 */
[----:B------:R-:W2:Y:S01]  /*0770*/  S2UR UR5, SR_CgaCtaId ;  /* 0x00000000000579c3 */ /* 0x000ea20000008800 */
[----:B------:R-:W-:Y:S01]  /*0780*/  UMOV UR4, 0x400 ;  /* 0x0000040000047882 */ /* 0x000fe20000000000 */
[----:B------:R-:W-:Y:S01]  /*0790*/  SHF.R.U32.HI R7, RZ, 0x1, R0 ;  /* 0x00000001ff077819 */ /* 0x000fe20000011600 */
[----:B------:R-:W-:Y:S01]  /*07a0*/  FADD R16, R16, R15 ;  /* 0x0000000f10107221 */ /* 0x000fe20000000000 */
[----:B------:R-:W-:Y:S01]  /*07b0*/  IMAD.MOV.U32 R15, RZ, RZ, 0x39800000 ;  /* 0x39800000ff0f7424 */ /* 0x000fe200078e00ff */
[----:B------:R-:W-:Y:S01]  /*07c0*/  LOP3.LUT P0, RZ, R0, 0x40, RZ, 0xc0, !PT ;  /* 0x0000004000ff7812 */ /* 0x000fe2000780c0ff */
[----:B------:R-:W-:Y:S02]  /*07d0*/  IMAD.MOV.U32 R14, RZ, RZ, -0x1 ;  /* 0xffffffffff0e7424 */ /* 0x000fe400078e00ff */
[----:B------:R-:W-:Y:S01]  /*07e0*/  FADD R16, R17, R16 ;  /* 0x0000001011107221 */ /* 0x000fe20000000000 */
[----:B------:R-:W-:Y:S01]  /*07f0*/  SGXT.U32 R7, R7, 0x6 ;  /* 0x000000060707781a */ /* 0x000fe20000000000 */
[----:B-1----:R-:W1:Y:S03]  /*0800*/  LDC.64 R12, c[0x0][0x228] ;  /* 0x00008a00ff0c7b82 */ /* 0x002e660000000a00 */
[----:B------:R-:W3:Y:S01]  /*0810*/  SHFL.BFLY PT, R5, R16, 0x1, 0x1f ;  /* 0x0c201f0010057f89 */ /* 0x000ee200000e0000 */
[----:B--2---:R-:W-:-:S06]  /*0820*/  UPRMT UR4, UR5, 0x654, UR4 ;  /* 0x0000065405047896 */ /* 0x004fcc0008000004 */
[----:B------:R-:W-:Y:S02]  /*0830*/  LEA R7, R7, UR4, 0x2 ;  /* 0x0000000407077c11 */ /* 0x000fe4000f8e10ff */
[----:B------:R-:W-:Y:S01]  /*0840*/  LEA R6, R8, UR4, 0x2 ;  /* 0x0000000408067c11 */ /* 0x000fe2000f8e10ff */
[----:B------:R-:W-:Y:S01]  /*0850*/  ULDC UR4, c[0x0][0x240] ;  /* 0x0000900000047ab9 */ /* 0x000fe20000000800 */
[----:B------:R-:W2:Y:S01]  /*0860*/  LDC.64 R8, c[0x0][0x210] ;  /* 0x00008400ff087b82 */ /* 0x000ea20000000a00 */
[----:B------:R-:W-:Y:S01]  /*0870*/  ISETP.LT.AND P0, PT, R3, UR4, !P0 ;  /* 0x0000000403007c0c */ /* 0x000fe2000c701270 */
[----:B---3--:R-:W-:-:S05]  /*0880*/  FADD R10, R16, R5 ;  /* 0x00000005100a7221 */ /* 0x008fca0000000000 */
[----:B------:R-:W-:Y:S01]  /*0890*/  STS [R7], R10 ;  /* 0x0000000a07007388 */ /* 0x000fe20000000800 */
[----:B------:R-:W3:Y:S08]  /*08a0*/  LDC.64 R4, c[0x0][0x230] ;  /* 0x00008c00ff047b82 */ /* 0x000ef00000000a00 */
[----:B------:R-:W-:Y:S01]  /*08b0*/  BAR.SYNC.DEFER_BLOCKING 0x0 ;  /* 0x0000000000007b1d */ /* 0x000fe20000010000 */
[----:B--2---:R-:W-:Y:S01]  /*08c0*/  IMAD.WIDE R8, R3, 0x4, R8 ;  /* 0x0000000403087825 */ /* 0x004fe200078e0208 */
[----:B------:R-:W-:-:S03]  /*08d0*/  LOP3.LUT R3, R0, 0x1, RZ, 0xc0, !PT ;  /* 0x0000000100037812 */ /* 0x000fc600078ec0ff */
[----:B------:R-:W-:Y:S02]  /*08e0*/  FFMA R0, R10, R15, 9.9999997473787516356e-06 ;  /* 0x3727c5ac0a007423 */ /* 0x000fe4000000000f */
[----:B-1----:R-:W-:-:S04]  /*08f0*/  IMAD.WIDE.U32 R12, R3, 0x8, R12 ;  /* 0x00000008030c7825 */ /* 0x002fc800078e000c */
[----:B------:R-:W-:Y:S01]  /*0900*/  MUFU.RSQ R0, R0 ;  /* 0x0000000000007308 */ /* 0x000fe20000001400 */
[----:B------:R-:W-:Y:S01]  /*0910*/  IMAD.MOV.U32 R3, RZ, RZ, -0x8 ;  /* 0xfffffff8ff037424 */ /* 0x000fe200078e00ff */
[----:B------:R-:W1:Y:S02]  /*0920*/  LDS R6, [R6] ;  /* 0x0000000006067984 */ /* 0x000e640000000800 */
[----:B-1----:R-:W-:Y:S02]  /*0930*/  FFMA R11, R6, R15, 9.9999997473787516356e-06 ;  /* 0x3727c5ac060b7423 */ /* 0x002fe4000000000f */
[----:B------:R-:W3:Y:S04]  /*0940*/  LDC.64 R6, c[0x0][0x238] ;  /* 0x00008e00ff067b82 */ /* 0x000ee80000000a00 */
[----:B------:R-:W1:Y:S04]  /*0950*/  MUFU.RSQ R11, R11 ;  /* 0x0000000b000b7308 */ /* 0x000e680000001400 */
[----:B------:R-:W-:Y:S06]  /*0960*/  BAR.SYNC.DEFER_BLOCKING 0x0 ;  /* 0x0000000000007b1d */ /* 0x000fec0000010000 */
[----:B-1-3--:R2:W-:Y:S02]  /*0970*/  @P0 STG.E desc[UR6][R8.64], R11 ;  /* 0x0000000b08000986 */ /* 0x00a5e4000c101906 */
.L_x_2:
[----:B------:R-:W-:Y:S02]  /*0980*/  IADD3 R3, P0, R3, 0x8, RZ ;  /* 0x0000000803037810 */ /* 0x000fe40007f1e0ff */
[----:B-12---:R-:W-:Y:S01]  /*0990*/  CS2R R8, SRZ ;  /* 0x0000000000087805 */ /* 0x006fe2000001ff00 */
[----:B------:R1:W2:Y:S01]  /*09a0*/  LDG.E.EL.64 R10, desc[UR6][R12.64] ;  /* 0x000000060c0a7981 */ /* 0x0002a2000c2e1b00 */
[----:B------:R-:W-:-:S05]  /*09b0*/  LOP3.LUT R15, R2, R3, RZ, 0xfc, !PT ;  /* 0x00000003020f7212 */ /* 0x000fca00078efcff */
[----:B------:R-:W-:-:S05]  /*09c0*/  IMAD.WIDE R16, R15, 0x2, R4 ;  /* 0x000000020f107825 */ /* 0x000fca00078e0204 */
[----:B------:R-:W3:Y:S01]  /*09d0*/  @!P4 LDG.E.EF.64 R8, desc[UR6][R16.64] ;  /* 0x000000061008c981 */ /* 0x000ee2000c0e1b00 */
[----:B------:R-:W-:Y:S01]  /*09e0*/  IMAD.X R14, RZ, RZ, R14, P0 ;  /* 0x000000ffff0e7224 */ /* 0x000fe200000e060e */
[----:B------:R-:W-:-:S04]  /*09f0*/  ISETP.GE.U32.AND P0, PT, R3, 0xff8, PT ;  /* 0x00000ff80300780c */ /* 0x000fc80003f06070 */
[----:B------:R-:W-:Y:S02]  /*0a00*/  ISETP.GE.U32.AND.EX P0, PT, R14, RZ, PT, P0 ;  /* 0x000000ff0e00720c */ /* 0x000fe40003f06100 */
[----:B-1----:R-:W-:-:S05]  /*0a10*/  IADD3 R12, P1, R12, 0x10, RZ ;  /* 0x000000100c0c7810 */ /* 0x002fca0007f3e0ff */
[----:B------:R-:W-:Y:S02]  /*0a20*/  IMAD.X R13, RZ, RZ, R13, P1 ;  /* 0x000000ffff0d7224 */ /* 0x000fe400008e060d */
[----:B---3--:R-:W-:Y:S02]  /*0a30*/  HADD2.F32 R19, -RZ, R8.H0_H0 ;  /* 0x20000008ff137230 */ /* 0x008fe40000004100 */
[----:B------:R-:W-:Y:S02]  /*0a40*/  HADD2.F32 R21, -RZ, R8.H1_H1 ;  /* 0x30000008ff157230 */ /* 0x000fe40000004100 */
[----:B------:R-:W-:Y:S02]  /*0a50*/  HADD2.F32 R23, -RZ, R9.H0_H0 ;  /* 0x20000009ff177230 */ /* 0x000fe40000004100 */
[----:B------:R-:W-:Y:S02]  /*0a60*/  HADD2.F32 R25, -RZ, R9.H1_H1 ;  /* 0x30000009ff197230 */ /* 0x000fe40000004100 */
[----:B--2---:R-:W-:-:S02]  /*0a70*/  HADD2.F32 R8, -RZ, R10.H1_H1 ;  /* 0x3000000aff087230 */ /* 0x004fc40000004100 */
[----:B------:R-:W-:Y:S02]  /*0a80*/  HADD2.F32 R9, -RZ, R11.H1_H1 ;  /* 0x3000000bff097230 */ /* 0x000fe40000004100 */
[C---:B------:R-:W-:Y:S01]  /*0a90*/  FMUL R19, R0.reuse, R19 ;  /* 0x0000001300137220 */ /* 0x040fe20000400000 */
[----:B------:R-:W-:Y:S02]  /*0aa0*/  HADD2.F32 R10, -RZ, R10.H0_H0 ;  /* 0x2000000aff0a7230 */ /* 0x000fe40000004100 */
[C---:B------:R-:W-:Y:S01]  /*0ab0*/  FMUL R21, R0.reuse, R21 ;  /* 0x0000001500157220 */ /* 0x040fe20000400000 */
[----:B------:R-:W-:Y:S02]  /*0ac0*/  HADD2.F32 R11, -RZ, R11.H0_H0 ;  /* 0x2000000bff0b7230 */ /* 0x000fe40000004100 */
[C---:B------:R-:W-:Y:S01]  /*0ad0*/  FMUL R18, R0.reuse, R23 ;  /* 0x0000001700127220 */ /* 0x040fe20000400000 */
[----:B------:R-:W-:Y:S01]  /*0ae0*/  FMUL R16, R0, R25 ;  /* 0x0000001900107220 */ /* 0x000fe20000400000 */
[----:B------:R-:W-:Y:S01]  /*0af0*/  FMUL R10, R10, R19 ;  /* 0x000000130a0a7220 */ /* 0x000fe20000400000 */
[----:B------:R-:W-:Y:S01]  /*0b00*/  FMUL R21, R8, R21 ;  /* 0x0000001508157220 */ /* 0x000fe20000400000 */
[----:B------:R-:W-:Y:S01]  /*0b10*/  FMUL R11, R11, R18 ;  /* 0x000000120b0b7220 */ /* 0x000fe20000400000 */
[----:B------:R-:W-:Y:S01]  /*0b20*/  FMUL R16, R9, R16 ;  /* 0x0000001009107220 */ /* 0x000fe20000400000 */
[----:B------:R-:W-:-:S02]  /*0b30*/  IMAD.WIDE R8, R15, 0x2, R6 ;  /* 0x000000020f087825 */ /* 0x000fc400078e0206 */
[----:B------:R-:W-:Y:S02]  /*0b40*/  F2FP.F16.F32.PACK_AB R10, R21, R10 ;  /* 0x0000000a150a723e */ /* 0x000fe400000000ff */
[----:B------:R-:W-:-:S05]  /*0b50*/  F2FP.F16.F32.PACK_AB R11, R16, R11 ;  /* 0x0000000b100b723e */ /* 0x000fca00000000ff */
[----:B------:R1:W-:Y:S01]  /*0b60*/  @!P4 STG.E.64 desc[UR6][R8.64], R10 ;  /* 0x0000000a0800c986 */ /* 0x0003e2000c101b06 */
[----:B------:R-:W-:Y:S05]  /*0b70*/  @!P0 BRA `(.L_x_2) ;  /* 0xfffffffc00808947 */ /* 0x000fea000383ffff */
[----:B------:R-:W-:Y:S05]  /*0b80*/  EXIT ;  /* 0x000000000000794d */ /* 0x000fea0003800000 */
.L_x_0:
[----:B------:R-:W-:Y:S01]  /*0b90*/  MOV R0, 0x0 ;  /* 0x0000000000007802 */ /* 0x000fe20000000f00 */
[----:B------:R-:W-:Y:S01]  /*0ba0*/  ULDC.64 UR8, c[0x4][0x18] ;  /* 0x0100060000087ab9 */ /* 0x000fe20000000a00 */
[----:B------:R-:W-:Y:S01]  /*0bb0*/  ULDC.64 UR10, c[0x4][0x8] ;  /* 0x01000200000a7ab9 */ /* 0x000fe20000000a00 */
[----:B-----5:R-:W-:Y:S01]  /*0bc0*/  IMAD.U32 R4, RZ, RZ, UR8 ;  /* 0x00000008ff047e24 */ /* 0x020fe2000f8e00ff */
[----:B------:R1:W2:Y:S01]  /*0bd0*/  LDC.64 R2, c[0x4][R0] ;  /* 0x0100000000027b82 */ /* 0x0002a20000000a00 */
[----:B------:R-:W-:Y:S01]  /*0be0*/  IMAD.U32 R5, RZ, RZ, UR9 ;  /* 0x00000009ff057e24 */ /* 0x000fe2000f8e00ff */
[----:B------:R-:W-:Y:S01]  /*0bf0*/  ULDC.64 UR8, c[0x4][0x10] ;  /* 0x0100040000087ab9 */ /* 0x000fe20000000a00 */
[----:B-1----:R-:W-:-:S07]  /*0c00*/  IMAD.U32 R10, RZ, RZ, UR10 ;  /* 0x0000000aff0a7e24 */ /* 0x002fce000f8e00ff */
[----:B------:R-:W-:Y:S01]  /*0c10*/  LEPC R20, `(.L_x_3) ;  /* 0x000000007014794e */ /* 0x000fe20000000000 */
[----:B------:R-:W-:Y:S02]  /*0c20*/  IMAD.U32 R6, RZ, RZ, UR8 ;  /* 0x00000008ff067e24 */ /* 0x000fe4000f8e00ff */
[----:B------:R-:W-:Y:S02]  /*0c30*/  IMAD.U32 R7, RZ, RZ, UR9 ;  /* 0x00000009ff077e24 */ /* 0x000fe4000f8e00ff */
[----:B------:R-:W-:Y:S02]  /*0c40*/  IMAD.U32 R11, RZ, RZ, UR11 ;  /* 0x0000000bff0b7e24 */ /* 0x000fe4000f8e00ff */
[----:B------:R-:W-:Y:S02]  /*0c50*/  IMAD.MOV.U32 R8, RZ, RZ, 0x28 ;  /* 0x00000028ff087424 */ /* 0x000fe400078e00ff */
[----:B------:R-:W-:Y:S02]  /*0c60*/  IMAD.MOV.U32 R12, RZ, RZ, 0x1 ;  /* 0x00000001ff0c7424 */ /* 0x000fe400078e00ff */
[----:B------:R-:W-:-:S07]  /*0c70*/  IMAD.MOV.U32 R13, RZ, RZ, RZ ;  /* 0x000000ffff0d7224 */ /* 0x000fce00078e00ff */
[----:B0-2---:R-:W-:Y:S05]  /*0c80*/  CALL.ABS.NOINC R2 ;  /* 0x0000000002007343 */ /* 0x005fea0003c00000 */
.L_x_3:
[----:B------:R-:W-:Y:S05]  /*0c90*/  BRA `(.L_x_3) ;  /* 0xfffffffc00fc7947 */ /* 0x000fea000383ffff */
.L_x_4:
[----:B------:R-:W-:-:S00]  /*0ca0*/  BRA `(.L_x_4) ;  /* 0xfffffffc00fc7947 */ /* 0x000fc0000383ffff */
[----:B------:R-:W-:-:S00]  /*0cb0*/  NOP ;  /* 0x0000000000007918 */ /* 0x000fc00000000000 */
        /* <DEDUP_REMOVED lines=12> */
.L_x_5:


//--------------------- .nv.global.init           --------------------------
	.section	.nv.global.init,"aw",@progbits
.nv.global.init:
	.type		assertFunc_0,@object
	.size		assertFunc_0,(_$_str - assertFunc_0)
assertFunc_0:
        /*0000*/ 	.byte	0x75, 0x6e, 0x6b, 0x6e, 0x6f, 0x77, 0x6e, 0x00
	.type		_$_str,@object
	.size		_$_str,(assertMessage_0 - _$_str)
_$_str:
        /*0008*/ 	.byte	0x5f, 0x5f, 0x43, 0x55, 0x44, 0x41, 0x5f, 0x46, 0x54, 0x5a, 0x00
	.type		assertMessage_0,@object
	.size		assertMessage_0,(assertFile_0 - assertMessage_0)
assertMessage_0:
        /*0013*/ 	.byte	0x69, 0x6e, 0x64, 0x65, 0x78, 0x20, 0x6f, 0x75, 0x74, 0x20, 0x6f, 0x66, 0x20, 0x62, 0x6f, 0x75
        /*0023*/ 	.byte	0x6e, 0x64, 0x73, 0x3a, 0x20, 0x30, 0x20, 0x3c, 0x3d, 0x20, 0x74, 0x6d, 0x70, 0x34, 0x20, 0x3c
        /*0033*/ 	.byte	0x20, 0x31, 0x32, 0x38, 0x32, 0x35, 0x36, 0x00
	.type		assertFile_0,@object
	.size		assertFile_0,(.L_1 - assertFile_0)
assertFile_0:
        /*003b*/ 	.byte	0x2e, 0x2f, 0x6c, 0x6f, 0x63, 0x61, 0x6c, 0x5f, 0x63, 0x61, 0x63, 0x68, 0x65, 0x2f, 0x33, 0x6b
        /*004b*/ 	.byte	0x2f, 0x63, 0x33, 0x6b, 0x70, 0x33, 0x75, 0x69, 0x73, 0x6f, 0x6c, 0x71, 0x6b, 0x78, 0x70, 0x6b
        /*005b*/ 	.byte	0x70, 0x34, 0x34, 0x79, 0x78, 0x74, 0x64, 0x34, 0x6d, 0x34, 0x67, 0x6d, 0x35, 0x74, 0x76, 0x7a
        /*006b*/ 	.byte	0x66, 0x67, 0x6e, 0x62, 0x34, 0x70, 0x66, 0x7a, 0x37, 0x72, 0x33, 0x37, 0x63, 0x76, 0x37, 0x6c
        /*007b*/ 	.byte	0x6b, 0x6d, 0x77, 0x68, 0x35, 0x2e, 0x70, 0x79, 0x00
.L_1:


//--------------------- .nv.shared.triton_red_fused__to_copy_add_embedding_mean_mul_pow_rsqrt_0 --------------------------
	.section	.nv.shared.triton_red_fused__to_copy_add_embedding_mean_mul_pow_rsqrt_0,"aw",@nobits
	.sectionflags	@""
	.align	16
	.zero		1024


//--------------------- .nv.constant0.triton_red_fused__to_copy_add_embedding_mean_mul_pow_rsqrt_0 --------------------------
	.section	.nv.constant0.triton_red_fused__to_copy_add_embedding_mean_mul_pow_rsqrt_0,"a",@progbits
	.sectionflags	@""
	.align	4
.nv.constant0.triton_red_fused__to_copy_add_embedding_mean_mul_pow_rsqrt_0:
	.zero		592


//--------------------- SYMBOLS --------------------------

	.type		__assertfail,@function
